//
// Generated by NVIDIA NVVM Compiler
//
// Compiler Build ID: CL-36424714
// Cuda compilation tools, release 13.0, V13.0.88
// Based on NVVM 20.0.0
//

.version 9.0
.target sm_100
.address_size 64

	// .globl	powGovaluate1X3

.visible .entry powGovaluate1X3(
	.param .u64 .ptr .align 1 powGovaluate1X3_param_0,
	.param .f32 powGovaluate1X3_param_1,
	.param .u64 .ptr .align 1 powGovaluate1X3_param_2,
	.param .u32 powGovaluate1X3_param_3
)
{
	.reg .pred 	%p<23>;
	.reg .b32 	%r<23>;
	.reg .b32 	%f<78>;
	.reg .b64 	%rd<9>;

	ld.param.u64 	%rd1, [powGovaluate1X3_param_0];
	ld.param.f32 	%f10, [powGovaluate1X3_param_1];
	ld.param.u64 	%rd2, [powGovaluate1X3_param_2];
	ld.param.u32 	%r2, [powGovaluate1X3_param_3];
	mov.u32 	%r3, %ctaid.y;
	mov.u32 	%r4, %nctaid.x;
	mov.u32 	%r5, %ctaid.x;
	mad.lo.s32 	%r6, %r3, %r4, %r5;
	mov.u32 	%r7, %ntid.x;
	mov.u32 	%r8, %tid.x;
	mad.lo.s32 	%r1, %r6, %r7, %r8;
	setp.ge.s32 	%p1, %r1, %r2;
	mov.f32 	%f77, 0f3F800000;
	@%p1 bra 	$L__BB0_10;
	cvta.to.global.u64 	%rd3, %rd2;
	mul.wide.s32 	%rd4, %r1, 4;
	add.s64 	%rd5, %rd3, %rd4;
	ld.global.nc.f32 	%f12, [%rd5];
	mul.f32 	%f13, %f12, 0f3F000000;
	cvt.rzi.f32.f32 	%f14, %f13;
	add.f32 	%f15, %f14, %f14;
	sub.f32 	%f16, %f12, %f15;
	abs.f32 	%f2, %f16;
	abs.f32 	%f3, %f10;
	setp.lt.f32 	%p2, %f3, 0f00800000;
	mul.f32 	%f17, %f3, 0f4B800000;
	selp.f32 	%f18, %f17, %f3, %p2;
	selp.f32 	%f19, 0fC1C00000, 0f00000000, %p2;
	mov.b32 	%r9, %f18;
	add.s32 	%r10, %r9, -1060439283;
	and.b32  	%r11, %r10, -8388608;
	sub.s32 	%r12, %r9, %r11;
	mov.b32 	%f20, %r12;
	cvt.rn.f32.s32 	%f21, %r11;
	fma.rn.f32 	%f22, %f21, 0f34000000, %f19;
	add.f32 	%f23, %f20, 0fBF800000;
	add.f32 	%f24, %f20, 0f3F800000;
	rcp.approx.ftz.f32 	%f25, %f24;
	add.f32 	%f26, %f23, %f23;
	mul.f32 	%f27, %f26, %f25;
	mul.f32 	%f28, %f27, %f27;
	sub.f32 	%f29, %f23, %f27;
	add.f32 	%f30, %f29, %f29;
	neg.f32 	%f31, %f27;
	fma.rn.f32 	%f32, %f31, %f23, %f30;
	mul.rn.f32 	%f33, %f25, %f32;
	fma.rn.f32 	%f34, %f28, 0f3A2C32E4, 0f3B52E7DB;
	fma.rn.f32 	%f35, %f34, %f28, 0f3C93BB73;
	fma.rn.f32 	%f36, %f35, %f28, 0f3DF6384F;
	mul.rn.f32 	%f37, %f36, %f28;
	fma.rn.f32 	%f38, %f27, 0f3FB8AA3B, %f22;
	sub.f32 	%f39, %f22, %f38;
	fma.rn.f32 	%f40, %f27, 0f3FB8AA3B, %f39;
	fma.rn.f32 	%f41, %f33, 0f3FB8AA3B, %f40;
	fma.rn.f32 	%f42, %f27, 0f32A55E34, %f41;
	mul.f32 	%f43, %f37, 0f40400000;
	fma.rn.f32 	%f44, %f43, %f33, %f42;
	fma.rn.f32 	%f45, %f37, %f27, %f44;
	add.rn.f32 	%f46, %f38, %f45;
	neg.f32 	%f47, %f38;
	add.rn.f32 	%f48, %f46, %f47;
	neg.f32 	%f49, %f48;
	add.rn.f32 	%f50, %f45, %f49;
	mul.rn.f32 	%f51, %f46, %f12;
	neg.f32 	%f52, %f51;
	fma.rn.f32 	%f53, %f46, %f12, %f52;
	fma.rn.f32 	%f54, %f50, %f12, %f53;
	cvt.rni.f32.f32 	%f55, %f51;
	sub.f32 	%f56, %f51, %f55;
	add.f32 	%f57, %f56, %f54;
	fma.rn.f32 	%f58, %f57, 0f391FCB8E, 0f3AAF85ED;
	fma.rn.f32 	%f59, %f58, %f57, 0f3C1D9856;
	fma.rn.f32 	%f60, %f59, %f57, 0f3D6357BB;
	fma.rn.f32 	%f61, %f60, %f57, 0f3E75FDEC;
	fma.rn.f32 	%f62, %f61, %f57, 0f3F317218;
	fma.rn.f32 	%f63, %f62, %f57, 0f3F800000;
	cvt.rzi.s32.f32 	%r13, %f55;
	setp.gt.f32 	%p3, %f55, 0f00000000;
	selp.b32 	%r14, 0, -2097152000, %p3;
	add.s32 	%r15, %r14, 2130706432;
	mov.b32 	%f64, %r15;
	mul.f32 	%f65, %f63, %f64;
	shl.b32 	%r16, %r13, 23;
	sub.s32 	%r17, %r16, %r14;
	mov.b32 	%f66, %r17;
	mul.f32 	%f67, %f65, %f66;
	abs.f32 	%f68, %f51;
	setp.gt.f32 	%p4, %f68, 0f43180000;
	setp.lt.f32 	%p5, %f51, 0f00000000;
	selp.f32 	%f69, 0f00000000, 0f7F800000, %p5;
	selp.f32 	%f4, %f69, %f67, %p4;
	setp.eq.f32 	%p6, %f10, 0f3F800000;
	setp.eq.f32 	%p7, %f12, 0f00000000;
	or.pred  	%p8, %p6, %p7;
	@%p8 bra 	$L__BB0_9;
	setp.num.f32 	%p9, %f3, %f3;
	abs.f32 	%f70, %f12;
	setp.num.f32 	%p10, %f70, %f70;
	and.pred  	%p11, %p9, %p10;
	@%p11 bra 	$L__BB0_4;
	add.rn.f32 	%f77, %f10, %f12;
	bra.uni 	$L__BB0_9;
$L__BB0_4:
	setp.neu.f32 	%p12, %f10, 0f00000000;
	setp.neu.f32 	%p13, %f3, 0f7F800000;
	and.pred  	%p14, %p12, %p13;
	@%p14 bra 	$L__BB0_6;
	setp.neu.f32 	%p21, %f2, 0f3F800000;
	add.f32 	%f75, %f10, %f10;
	mov.b32 	%r18, %f75;
	setp.lt.f32 	%p22, %f12, 0f00000000;
	xor.b32  	%r19, %r18, 2139095040;
	selp.b32 	%r20, %r19, %r18, %p22;
	and.b32  	%r21, %r20, 2147483647;
	selp.b32 	%r22, %r21, %r20, %p21;
	mov.b32 	%f77, %r22;
	bra.uni 	$L__BB0_9;
$L__BB0_6:
	setp.eq.f32 	%p15, %f10, 0fBF800000;
	setp.eq.f32 	%p16, %f70, 0f7F800000;
	and.pred  	%p17, %p15, %p16;
	@%p17 bra 	$L__BB0_9;
	setp.geu.f32 	%p18, %f10, 0f00000000;
	mov.f32 	%f77, %f4;
	@%p18 bra 	$L__BB0_9;
	setp.neu.f32 	%p19, %f2, 0f3F800000;
	neg.f32 	%f72, %f4;
	selp.f32 	%f73, %f4, %f72, %p19;
	cvt.rmi.f32.f32 	%f74, %f12;
	setp.neu.f32 	%p20, %f12, %f74;
	selp.f32 	%f77, 0f7FFFFFFF, %f73, %p20;
$L__BB0_9:
	cvta.to.global.u64 	%rd6, %rd1;
	add.s64 	%rd8, %rd6, %rd4;
	st.global.f32 	[%rd8], %f77;
$L__BB0_10:
	ret;

}


// ===== COMPILED SASS (sm_100) =====

	.target	sm_100

	.elftype	@"ET_EXEC"


//--------------------- .note.nv.tkinfo           --------------------------
	.section	.note.nv.tkinfo,"",@"SHT_NOTE"
	.sectionflags	@"SHF_NOTE_NV_TKINFO"
	.tkinfo
        /*0018*/ 	.word	0x00000002
        /*0030*/ 	.string	""
        /*0030*/ 	.string	"ptxas"
        /*0030*/ 	.string	"Cuda compilation tools, release 13.0, V13.0.88"
        /*0030*/ 	.string	"Build cuda_13.0.r13.0/compiler.36424714_0"
        /*0030*/ 	.string	"-arch sm_100 -m 64 "



//--------------------- .note.nv.cuinfo           --------------------------
	.section	.note.nv.cuinfo,"",@"SHT_NOTE"
	.sectionflags	@"SHF_NOTE_NV_CUINFO"
        /*0018*/ 	.short	0x0002
        /*001a*/ 	.short	0x0064
        /*001c*/ 	.short	0x0082
	.zero		2


//--------------------- .nv.info                  --------------------------
	.section	.nv.info,"",@"SHT_CUDA_INFO"
	.align	4


	//----- nvinfo : EIATTR_REGCOUNT
	.align		4
        /*0000*/ 	.byte	0x04, 0x2f
        /*0002*/ 	.short	(.L_1 - .L_0)
	.align		4
.L_0:
        /*0004*/ 	.word	index@(powGovaluate1X3)
        /*0008*/ 	.word	0x0000000e


	//----- nvinfo : EIATTR_FRAME_SIZE
	.align		4
.L_1:
        /*000c*/ 	.byte	0x04, 0x11
        /*000e*/ 	.short	(.L_3 - .L_2)
	.align		4
.L_2:
        /*0010*/ 	.word	index@(powGovaluate1X3)
        /*0014*/ 	.word	0x00000000


	//----- nvinfo : EIATTR_MIN_STACK_SIZE
	.align		4
.L_3:
        /*0018*/ 	.byte	0x04, 0x12
        /*001a*/ 	.short	(.L_5 - .L_4)
	.align		4
.L_4:
        /*001c*/ 	.word	index@(powGovaluate1X3)
        /*0020*/ 	.word	0x00000000
.L_5:


//--------------------- .nv.compat                --------------------------
	.section	.nv.compat,"",@"SHT_CUDA_COMPAT_INFO"
	.align	4
        /*0000*/ 	.byte	0x02, 0x09, 0x00, 0x00, 0x02, 0x02, 0x01, 0x00, 0x02, 0x05, 0x05, 0x00, 0x03, 0x07, 0x01, 0x01
        /*0010*/ 	.byte	0x02, 0x03, 0x00, 0x00, 0x02, 0x06, 0x01, 0x00, 0x04, 0x0b, 0x08, 0x00, 0x01, 0x00, 0x00, 0x00
        /*0020*/ 	.byte	0x00, 0x00, 0x00, 0x00


//--------------------- .nv.info.powGovaluate1X3  --------------------------
	.section	.nv.info.powGovaluate1X3,"",@"SHT_CUDA_INFO"
	.sectionflags	@""
	.align	4


	//----- nvinfo : EIATTR_CUDA_API_VERSION
	.align		4
        /*0000*/ 	.byte	0x04, 0x37
        /*0002*/ 	.short	(.L_7 - .L_6)
.L_6:
        /*0004*/ 	.word	0x00000082


	//----- nvinfo : EIATTR_KPARAM_INFO
	.align		4
.L_7:
        /*0008*/ 	.byte	0x04, 0x17
        /*000a*/ 	.short	(.L_9 - .L_8)
.L_8:
        /*000c*/ 	.word	0x00000000
        /*0010*/ 	.short	0x0003
        /*0012*/ 	.short	0x0018
        /*0014*/ 	.byte	0x00, 0xf0, 0x11, 0x00


	//----- nvinfo : EIATTR_KPARAM_INFO
	.align		4
.L_9:
        /*0018*/ 	.byte	0x04, 0x17
        /*001a*/ 	.short	(.L_11 - .L_10)
.L_10:
        /*001c*/ 	.word	0x00000000
        /*0020*/ 	.short	0x0002
        /*0022*/ 	.short	0x0010
        /*0024*/ 	.byte	0x00, 0xf5, 0x21, 0x00


	//----- nvinfo : EIATTR_KPARAM_INFO
	.align		4
.L_11:
        /*0028*/ 	.byte	0x04, 0x17
        /*002a*/ 	.short	(.L_13 - .L_12)
.L_12:
        /*002c*/ 	.word	0x00000000
        /*0030*/ 	.short	0x0001
        /*0032*/ 	.short	0x0008
        /*0034*/ 	.byte	0x00, 0xf0, 0x11, 0x00


	//----- nvinfo : EIATTR_KPARAM_INFO
	.align		4
.L_13:
        /*0038*/ 	.byte	0x04, 0x17
        /*003a*/ 	.short	(.L_15 - .L_14)
.L_14:
        /*003c*/ 	.word	0x00000000
        /*0040*/ 	.short	0x0000
        /*0042*/ 	.short	0x0000
        /*0044*/ 	.byte	0x00, 0xf5, 0x21, 0x00


	//----- nvinfo : EIATTR_SPARSE_MMA_MASK
	.align		4
.L_15:
        /*0048*/ 	.byte	0x03, 0x50
        /*004a*/ 	.short	0x0000


	//----- nvinfo : EIATTR_MAXREG_COUNT
	.align		4
        /*004c*/ 	.byte	0x03, 0x1b
        /*004e*/ 	.short	0x00ff


	//----- nvinfo : EIATTR_MERCURY_ISA_VERSION
	.align		4
        /*0050*/ 	.byte	0x03, 0x5f
        /*0052*/ 	.short	0x0101


	//----- nvinfo : EIATTR_VRC_CTA_INIT_COUNT
	.align		4
        /*0054*/ 	.byte	0x02, 0x4a
	.zero		1
	.zero		1


	//----- nvinfo : EIATTR_EXIT_INSTR_OFFSETS
	.align		4
        /*0058*/ 	.byte	0x04, 0x1c
        /*005a*/ 	.short	(.L_17 - .L_16)


	//   ....[0]....
.L_16:
        /*005c*/ 	.word	0x000000a0


	//   ....[1]....
        /*0060*/ 	.word	0x000006e0


	//----- nvinfo : EIATTR_CRS_STACK_SIZE
	.align		4
.L_17:
        /*0064*/ 	.byte	0x04, 0x1e
        /*0066*/ 	.short	(.L_19 - .L_18)
.L_18:
        /*0068*/ 	.word	0x00000000


	//----- nvinfo : EIATTR_CBANK_PARAM_SIZE
	.align		4
.L_19:
        /*006c*/ 	.byte	0x03, 0x19
        /*006e*/ 	.short	0x001c


	//----- nvinfo : EIATTR_PARAM_CBANK
	.align		4
        /*0070*/ 	.byte	0x04, 0x0a
        /*0072*/ 	.short	(.L_21 - .L_20)
	.align		4
.L_20:
        /*0074*/ 	.word	index@(.nv.constant0.powGovaluate1X3)
        /*0078*/ 	.short	0x0380
        /*007a*/ 	.short	0x001c


	//----- nvinfo : EIATTR_SW_WAR
	.align		4
.L_21:
        /*007c*/ 	.byte	0x04, 0x36
        /*007e*/ 	.short	(.L_23 - .L_22)
.L_22:
        /*0080*/ 	.word	0x00000008
.L_23:


//--------------------- .nv.callgraph             --------------------------
	.section	.nv.callgraph,"",@"SHT_CUDA_CALLGRAPH"
	.align	4
	.sectionentsize	8
	.align		4
        /*0000*/ 	.word	0x00000000
	.align		4
        /*0004*/ 	.word	0xffffffff
	.align		4
        /*0008*/ 	.word	0x00000000
	.align		4
        /*000c*/ 	.word	0xfffffffe
	.align		4
        /*0010*/ 	.word	0x00000000
	.align		4
        /*0014*/ 	.word	0xfffffffd
	.align		4
        /*0018*/ 	.word	0x00000000
	.align		4
        /*001c*/ 	.word	0xfffffffc


//--------------------- .text.powGovaluate1X3     --------------------------
	.section	.text.powGovaluate1X3,"ax",@progbits
	.align	128
        .global         powGovaluate1X3
        .type           powGovaluate1X3,@function
        .size           powGovaluate1X3,(.L_x_4 - powGovaluate1X3)
        .other          powGovaluate1X3,@"STO_CUDA_ENTRY STV_DEFAULT"
powGovaluate1X3:
.text.powGovaluate1X3:
[----:B------:R-:W-:Y:S01]  /*0000*/  LDC R1, c[0x0][0x37c] ;  /* 0x0000df00ff017b82 */ /* 0x000fe20000000800 */
[----:B------:R-:W0:Y:S07]  /*0010*/  S2R R3, SR_TID.X ;  /* 0x0000000000037919 */ /* 0x000e2e0000002100 */
[----:B------:R-:W-:Y:S01]  /*0020*/  S2UR UR4, SR_CTAID.Y ;  /* 0x00000000000479c3 */ /* 0x000fe20000002600 */
[----:B------:R-:W1:Y:S01]  /*0030*/  LDCU UR5, c[0x0][0x370] ;  /* 0x00006e00ff0577ac */ /* 0x000e620008000800 */
[----:B------:R-:W2:Y:S06]  /*0040*/  LDCU UR7, c[0x0][0x398] ;  /* 0x00007300ff0777ac */ /* 0x000eac0008000800 */
[----:B------:R-:W1:Y:S08]  /*0050*/  S2UR UR6, SR_CTAID.X ;  /* 0x00000000000679c3 */ /* 0x000e700000002500 */
[----:B------:R-:W0:Y:S01]  /*0060*/  LDC R0, c[0x0][0x360] ;  /* 0x0000d800ff007b82 */ /* 0x000e220000000800 */
[----:B-1----:R-:W-:-:S06]  /*0070*/  UIMAD UR4, UR4, UR5, UR6 ;  /* 0x00000005040472a4 */ /* 0x002fcc000f8e0206 */
[----:B0-----:R-:W-:-:S05]  /*0080*/  IMAD R0, R0, UR4, R3 ;  /* 0x0000000400007c24 */ /* 0x001fca000f8e0203 */
[----:B--2---:R-:W-:-:S13]  /*0090*/  ISETP.GE.AND P0, PT, R0, UR7, PT ;  /* 0x0000000700007c0c */ /* 0x004fda000bf06270 */
[----:B------:R-:W-:Y:S05]  /*00a0*/  @P0 EXIT ;  /* 0x000000000000094d */ /* 0x000fea0003800000 */
[----:B------:R-:W0:Y:S01]  /*00b0*/  LDC.64 R4, c[0x0][0x390] ;  /* 0x0000e400ff047b82 */ /* 0x000e220000000a00 */
[----:B------:R-:W1:Y:S07]  /*00c0*/  LDCU.64 UR4, c[0x0][0x358] ;  /* 0x00006b00ff0477ac */ /* 0x000e6e0008000a00 */
[----:B------:R-:W2:Y:S01]  /*00d0*/  LDC R3, c[0x0][0x388] ;  /* 0x0000e200ff037b82 */ /* 0x000ea20000000800 */
[----:B0-----:R-:W-:-:S05]  /*00e0*/  IMAD.WIDE R4, R0, 0x4, R4 ;  /* 0x0000000400047825 */ /* 0x001fca00078e0204 */
[----:B-1----:R0:W3:Y:S01]  /*00f0*/  LDG.E.CONSTANT R2, desc[UR4][R4.64] ;  /* 0x0000000404027981 */ /* 0x0020e2000c1e9900 */
[----:B------:R-:W-:Y:S01]  /*0100*/  HFMA2 R10, -RZ, RZ, 0.771484375, 0.21533203125 ;  /* 0x3a2c32e4ff0a7431 */ /* 0x000fe200000001ff */
[----:B------:R-:W-:Y:S01]  /*0110*/  BSSY.RECONVERGENT B0, `(.L_x_0) ;  /* 0x0000059000007945 */ /* 0x000fe20003800200 */
[C---:B--2---:R-:W-:Y:S01]  /*0120*/  FMUL R6, |R3|.reuse, 16777216 ;  /* 0x4b80000003067820 */ /* 0x044fe20000400200 */
[----:B------:R-:W-:-:S04]  /*0130*/  FSETP.GEU.AND P0, PT, |R3|, 1.175494350822287508e-38, PT ;  /* 0x008000000300780b */ /* 0x000fc80003f0e200 */
[----:B------:R-:W-:Y:S02]  /*0140*/  FSEL R6, R6, |R3|, !P0 ;  /* 0x4000000306067208 */ /* 0x000fe40004000000 */
[----:B0-----:R-:W-:Y:S02]  /*0150*/  FSEL R4, RZ, -24, P0 ;  /* 0xc1c00000ff047808 */ /* 0x001fe40000000000 */
[----:B------:R-:W-:-:S04]  /*0160*/  IADD3 R7, PT, PT, R6, -0x3f3504f3, RZ ;  /* 0xc0cafb0d06077810 */ /* 0x000fc80007ffe0ff */
[----:B------:R-:W-:-:S04]  /*0170*/  LOP3.LUT R7, R7, 0xff800000, RZ, 0xc0, !PT ;  /* 0xff80000007077812 */ /* 0x000fc800078ec0ff */
[-C--:B------:R-:W-:Y:S02]  /*0180*/  IADD3 R6, PT, PT, R6, -R7.reuse, RZ ;  /* 0x8000000706067210 */ /* 0x080fe40007ffe0ff */
[----:B------:R-:W-:-:S03]  /*0190*/  I2FP.F32.S32 R7, R7 ;  /* 0x0000000700077245 */ /* 0x000fc60000201400 */
[C---:B------:R-:W-:Y:S01]  /*01a0*/  FADD R8, R6.reuse, 1 ;  /* 0x3f80000006087421 */ /* 0x040fe20000000000 */
[----:B------:R-:W-:Y:S01]  /*01b0*/  FADD R6, R6, -1 ;  /* 0xbf80000006067421 */ /* 0x000fe20000000000 */
[----:B------:R-:W-:-:S03]  /*01c0*/  FFMA R4, R7, 1.1920928955078125e-07, R4 ;  /* 0x3400000007047823 */ /* 0x000fc60000000004 */
[----:B------:R-:W-:Y:S01]  /*01d0*/  FADD R5, R6, R6 ;  /* 0x0000000606057221 */ /* 0x000fe20000000000 */
[----:B------:R-:W0:Y:S03]  /*01e0*/  MUFU.RCP R8, R8 ;  /* 0x0000000800087308 */ /* 0x000e260000001000 */
[----:B0-----:R-:W-:-:S04]  /*01f0*/  FMUL R5, R8, R5 ;  /* 0x0000000508057220 */ /* 0x001fc80000400000 */
[----:B------:R-:W-:Y:S01]  /*0200*/  FADD R9, R6, -R5 ;  /* 0x8000000506097221 */ /* 0x000fe20000000000 */
[CC--:B------:R-:W-:Y:S01]  /*0210*/  FMUL R7, R5.reuse, R5.reuse ;  /* 0x0000000505077220 */ /* 0x0c0fe20000400000 */
[----:B------:R-:W-:Y:S02]  /*0220*/  FFMA R11, R5, 1.4426950216293334961, R4 ;  /* 0x3fb8aa3b050b7823 */ /* 0x000fe40000000004 */
[----:B------:R-:W-:Y:S01]  /*0230*/  FADD R9, R9, R9 ;  /* 0x0000000909097221 */ /* 0x000fe20000000000 */
[C---:B------:R-:W-:Y:S01]  /*0240*/  FFMA R10, R7.reuse, R10, 0.0032181653659790754318 ;  /* 0x3b52e7db070a7423 */ /* 0x040fe2000000000a */
[----:B------:R-:W-:Y:S02]  /*0250*/  FADD R4, R4, -R11 ;  /* 0x8000000b04047221 */ /* 0x000fe40000000000 */
[----:B------:R-:W-:Y:S01]  /*0260*/  FFMA R9, R6, -R5, R9 ;  /* 0x8000000506097223 */ /* 0x000fe20000000009 */
[----:B------:R-:W-:Y:S01]  /*0270*/  FFMA R10, R7, R10, 0.018033718690276145935 ;  /* 0x3c93bb73070a7423 */ /* 0x000fe2000000000a */
[----:B------:R-:W-:-:S02]  /*0280*/  FFMA R4, R5, 1.4426950216293334961, R4 ;  /* 0x3fb8aa3b05047823 */ /* 0x000fc40000000004 */
[----:B------:R-:W-:Y:S01]  /*0290*/  FMUL R9, R8, R9 ;  /* 0x0000000908097220 */ /* 0x000fe20000400000 */
[----:B------:R-:W-:-:S03]  /*02a0*/  FFMA R10, R7, R10, 0.12022458761930465698 ;  /* 0x3df6384f070a7423 */ /* 0x000fc6000000000a */
[----:B------:R-:W-:Y:S01]  /*02b0*/  FFMA R4, R9, 1.4426950216293334961, R4 ;  /* 0x3fb8aa3b09047823 */ /* 0x000fe20000000004 */
[----:B------:R-:W-:-:S03]  /*02c0*/  FMUL R10, R7, R10 ;  /* 0x0000000a070a7220 */ /* 0x000fc60000400000 */
[----:B------:R-:W-:Y:S01]  /*02d0*/  FFMA R4, R5, 1.9251366722983220825e-08, R4 ;  /* 0x32a55e3405047823 */ /* 0x000fe20000000004 */
[----:B------:R-:W-:-:S04]  /*02e0*/  FMUL R6, R10, 3 ;  /* 0x404000000a067820 */ /* 0x000fc80000400000 */
[----:B------:R-:W-:-:S04]  /*02f0*/  FFMA R9, R9, R6, R4 ;  /* 0x0000000609097223 */ /* 0x000fc80000000004 */
[----:B------:R-:W-:Y:S01]  /*0300*/  FFMA R10, R5, R10, R9 ;  /* 0x0000000a050a7223 */ /* 0x000fe20000000009 */
[----:B------:R-:W-:-:S03]  /*0310*/  MOV R9, 0x391fcb8e ;  /* 0x391fcb8e00097802 */ /* 0x000fc60000000f00 */
[----:B------:R-:W-:-:S04]  /*0320*/  FADD R5, R11, R10 ;  /* 0x0000000a0b057221 */ /* 0x000fc80000000000 */
[----:B------:R-:W-:-:S04]  /*0330*/  FADD R11, -R11, R5 ;  /* 0x000000050b0b7221 */ /* 0x000fc80000000100 */
[----:B------:R-:W-:Y:S01]  /*0340*/  FADD R11, R10, -R11 ;  /* 0x8000000b0a0b7221 */ /* 0x000fe20000000000 */
[----:B---3--:R-:W-:-:S04]  /*0350*/  FMUL R7, R2, R5 ;  /* 0x0000000502077220 */ /* 0x008fc80000400000 */
[----:B------:R-:W0:Y:S01]  /*0360*/  FRND R6, R7 ;  /* 0x0000000700067307 */ /* 0x000e220000201000 */
[C---:B------:R-:W-:Y:S01]  /*0370*/  FFMA R4, R2.reuse, R5, -R7 ;  /* 0x0000000502047223 */ /* 0x040fe20000000807 */
[C---:B------:R-:W-:Y:S02]  /*0380*/  FSETP.GT.AND P1, PT, |R7|.reuse, 152, PT ;  /* 0x431800000700780b */ /* 0x040fe40003f24200 */
[----:B------:R-:W-:Y:S01]  /*0390*/  FSETP.GEU.AND P2, PT, R7, RZ, PT ;  /* 0x000000ff0700720b */ /* 0x000fe20003f4e000 */
[----:B------:R-:W-:-:S03]  /*03a0*/  FFMA R4, R2, R11, R4 ;  /* 0x0000000b02047223 */ /* 0x000fc60000000004 */
[----:B------:R-:W1:Y:S01]  /*03b0*/  F2I.NTZ R8, R7 ;  /* 0x0000000700087305 */ /* 0x000e620000203100 */
[----:B0-----:R-:W-:Y:S01]  /*03c0*/  FADD R5, R7, -R6 ;  /* 0x8000000607057221 */ /* 0x001fe20000000000 */
[----:B------:R-:W-:-:S03]  /*03d0*/  FSETP.GT.AND P0, PT, R6, RZ, PT ;  /* 0x000000ff0600720b */ /* 0x000fc60003f04000 */
[----:B------:R-:W-:-:S04]  /*03e0*/  FADD R4, R4, R5 ;  /* 0x0000000504047221 */ /* 0x000fc80000000000 */
[----:B------:R-:W-:Y:S01]  /*03f0*/  FFMA R5, R4, R9, 0.0013391353422775864601 ;  /* 0x3aaf85ed04057423 */ /* 0x000fe20000000009 */
[----:B------:R-:W-:Y:S02]  /*0400*/  SEL R9, RZ, 0x83000000, P0 ;  /* 0x83000000ff097807 */ /* 0x000fe40000000000 */
[----:B------:R-:W-:Y:S01]  /*0410*/  FSETP.NEU.AND P0, PT, R2, RZ, PT ;  /* 0x000000ff0200720b */ /* 0x000fe20003f0d000 */
[C---:B------:R-:W-:Y:S01]  /*0420*/  FFMA R5, R4.reuse, R5, 0.0096188392490148544312 ;  /* 0x3c1d985604057423 */ /* 0x040fe20000000005 */
[----:B------:R-:W-:Y:S02]  /*0430*/  IADD3 R6, PT, PT, R9, 0x7f000000, RZ ;  /* 0x7f00000009067810 */ /* 0x000fe40007ffe0ff */
[----:B------:R-:W-:Y:S01]  /*0440*/  FSETP.EQ.OR P0, PT, R3, 1, !P0 ;  /* 0x3f8000000300780b */ /* 0x000fe20004702400 */
[----:B------:R-:W-:Y:S01]  /*0450*/  FFMA R5, R4, R5, 0.055503588169813156128 ;  /* 0x3d6357bb04057423 */ /* 0x000fe20000000005 */
[----:B-1----:R-:W-:-:S03]  /*0460*/  LEA R8, R8, -R9, 0x17 ;  /* 0x8000000908087211 */ /* 0x002fc600078eb8ff */
[----:B------:R-:W-:-:S04]  /*0470*/  FFMA R5, R4, R5, 0.24022644758224487305 ;  /* 0x3e75fdec04057423 */ /* 0x000fc80000000005 */
[----:B------:R-:W-:-:S04]  /*0480*/  FFMA R5, R4, R5, 0.69314718246459960938 ;  /* 0x3f31721804057423 */ /* 0x000fc80000000005 */
[----:B------:R-:W-:-:S04]  /*0490*/  FFMA R5, R4, R5, 1 ;  /* 0x3f80000004057423 */ /* 0x000fc80000000005 */
[----:B------:R-:W-:-:S04]  /*04a0*/  FMUL R5, R5, R6 ;  /* 0x0000000605057220 */ /* 0x000fc80000400000 */
[----:B------:R-:W-:Y:S01]  /*04b0*/  FMUL R8, R5, R8 ;  /* 0x0000000805087220 */ /* 0x000fe20000400000 */
[----:B------:R-:W-:Y:S01]  /*04c0*/  HFMA2 R5, -RZ, RZ, 1.875, 0 ;  /* 0x3f800000ff057431 */ /* 0x000fe200000001ff */
[----:B------:R-:W-:Y:S01]  /*04d0*/  @P1 FSEL R8, RZ, +INF , !P2 ;  /* 0x7f800000ff081808 */ /* 0x000fe20005000000 */
[----:B------:R-:W-:Y:S06]  /*04e0*/  @P0 BRA `(.L_x_1) ;  /* 0x00000000006c0947 */ /* 0x000fec0003800000 */
[----:B------:R-:W-:-:S04]  /*04f0*/  FSETP.NAN.AND P0, PT, |R2|, |R2|, PT ;  /* 0x400000020200720b */ /* 0x000fc80003f08200 */
[----:B------:R-:W-:-:S13]  /*0500*/  FSETP.NUM.AND P0, PT, |R3|, |R3|, !P0 ;  /* 0x400000030300720b */ /* 0x000fda0004707200 */
[----:B------:R-:W-:Y:S01]  /*0510*/  @!P0 FADD R5, R2, R3 ;  /* 0x0000000302058221 */ /* 0x000fe20000000000 */
[----:B------:R-:W-:Y:S06]  /*0520*/  @!P0 BRA `(.L_x_1) ;  /* 0x00000000005c8947 */ /* 0x000fec0003800000 */
[----:B------:R-:W-:Y:S01]  /*0530*/  FMUL R4, R2, 0.5 ;  /* 0x3f00000002047820 */ /* 0x000fe20000400000 */
[C---:B------:R-:W-:Y:S02]  /*0540*/  FSETP.NEU.AND P0, PT, |R3|.reuse, +INF , PT ;  /* 0x7f8000000300780b */ /* 0x040fe40003f0d200 */
[----:B------:R-:W-:-:S03]  /*0550*/  FSETP.NEU.AND P1, PT, R3, RZ, PT ;  /* 0x000000ff0300720b */ /* 0x000fc60003f2d000 */
[----:B------:R-:W0:Y:S02]  /*0560*/  FRND.TRUNC R4, R4 ;  /* 0x0000000400047307 */ /* 0x000e24000020d000 */
[----:B0-----:R-:W-:-:S04]  /*0570*/  FADD R7, R4, R4 ;  /* 0x0000000404077221 */ /* 0x001fc80000000000 */
[----:B------:R-:W-:-:S04]  /*0580*/  FADD R7, R2, -R7 ;  /* 0x8000000702077221 */ /* 0x000fc80000000000 */
[----:B------:R-:W-:Y:S05]  /*0590*/  @P0 BRA P1, `(.L_x_2) ;  /* 0x0000000000180947 */ /* 0x000fea0000800000 */
[----:B------:R-:W-:Y:S01]  /*05a0*/  FSETP.GEU.AND P1, PT, R2, RZ, PT ;  /* 0x000000ff0200720b */ /* 0x000fe20003f2e000 */
[----:B------:R-:W-:Y:S01]  /*05b0*/  FADD R5, R3, R3 ;  /* 0x0000000303057221 */ /* 0x000fe20000000000 */
[----:B------:R-:W-:-:S11]  /*05c0*/  FSETP.NEU.AND P0, PT, |R7|, 1, PT ;  /* 0x3f8000000700780b */ /* 0x000fd60003f0d200 */
[----:B------:R-:W-:-:S04]  /*05d0*/  @!P1 LOP3.LUT R5, R5, 0x7f800000, RZ, 0x3c, !PT ;  /* 0x7f80000005059812 */ /* 0x000fc800078e3cff */
[----:B------:R-:W-:Y:S01]  /*05e0*/  @P0 LOP3.LUT R5, R5, 0x7fffffff, RZ, 0xc0, !PT ;  /* 0x7fffffff05050812 */ /* 0x000fe200078ec0ff */
[----:B------:R-:W-:Y:S06]  /*05f0*/  BRA `(.L_x_1) ;  /* 0x0000000000287947 */ /* 0x000fec0003800000 */
.L_x_2:
[----:B------:R-:W-:Y:S02]  /*0600*/  FSETP.NEU.AND P0, PT, |R2|, +INF , PT ;  /* 0x7f8000000200780b */ /* 0x000fe40003f0d200 */
[----:B------:R-:W-:-:S13]  /*0610*/  FSETP.EQ.AND P1, PT, R3, -1, PT ;  /* 0xbf8000000300780b */ /* 0x000fda0003f22000 */
[----:B------:R-:W-:Y:S05]  /*0620*/  @!P0 BRA P1, `(.L_x_1) ;  /* 0x00000000001c8947 */ /* 0x000fea0000800000 */
[----:B------:R-:W-:Y:S02]  /*0630*/  FSETP.GEU.AND P1, PT, R3, RZ, PT ;  /* 0x000000ff0300720b */ /* 0x000fe40003f2e000 */
[----:B------:R-:W-:-:S11]  /*0640*/  MOV R5, R8 ;  /* 0x0000000800057202 */ /* 0x000fd60000000f00 */
[----:B------:R-:W0:Y:S01]  /*0650*/  @!P1 FRND.FLOOR R3, R2 ;  /* 0x0000000200039307 */ /* 0x000e220000205000 */
[----:B------:R-:W-:Y:S02]  /*0660*/  @!P1 FSETP.NEU.AND P2, PT, |R7|, 1, PT ;  /* 0x3f8000000700980b */ /* 0x000fe40003f4d200 */
[----:B0-----:R-:W-:Y:S02]  /*0670*/  @!P1 FSETP.NEU.AND P0, PT, R2, R3, PT ;  /* 0x000000030200920b */ /* 0x001fe40003f0d000 */
[----:B------:R-:W-:-:S04]  /*0680*/  @!P1 FSEL R3, R8, -R8, P2 ;  /* 0x8000000808039208 */ /* 0x000fc80001000000 */
[----:B------:R-:W-:-:S07]  /*0690*/  @!P1 FSEL R5, R3, +QNAN , !P0 ;  /* 0x7fffffff03059808 */ /* 0x000fce0004000000 */
.L_x_1:
[----:B------:R-:W-:Y:S05]  /*06a0*/  BSYNC.RECONVERGENT B0 ;  /* 0x0000000000007941 */ /* 0x000fea0003800200 */
.L_x_0:
[----:B------:R-:W0:Y:S02]  /*06b0*/  LDC.64 R2, c[0x0][0x380] ;  /* 0x0000e000ff027b82 */ /* 0x000e240000000a00 */
[----:B0-----:R-:W-:-:S05]  /*06c0*/  IMAD.WIDE R2, R0, 0x4, R2 ;  /* 0x0000000400027825 */ /* 0x001fca00078e0202 */
[----:B------:R-:W-:Y:S01]  /*06d0*/  STG.E desc[UR4][R2.64], R5 ;  /* 0x0000000502007986 */ /* 0x000fe2000c101904 */
[----:B------:R-:W-:Y:S05]  /*06e0*/  EXIT ;  /* 0x000000000000794d */ /* 0x000fea0003800000 */
.L_x_3:
[----:B------:R-:W-:-:S00]  /*06f0*/  BRA `(.L_x_3) ;  /* 0xfffffffc00fc7947 */ /* 0x000fc0000383ffff */
[----:B------:R-:W-:-:S00]  /*0700*/  NOP ;  /* 0x0000000000007918 */ /* 0x000fc00000000000 */
[----:B------:R-:W-:-:S00]  /*0710*/  NOP ;  /* 0x0000000000007918 */ /* 0x000fc00000000000 */
[----:B------:R-:W-:-:S00]  /*0720*/  NOP ;  /* 0x0000000000007918 */ /* 0x000fc00000000000 */
[----:B------:R-:W-:-:S00]  /*0730*/  NOP ;  /* 0x0000000000007918 */ /* 0x000fc00000000000 */
[----:B------:R-:W-:-:S00]  /*0740*/  NOP ;  /* 0x0000000000007918 */ /* 0x000fc00000000000 */
[----:B------:R-:W-:-:S00]  /*0750*/  NOP ;  /* 0x0000000000007918 */ /* 0x000fc00000000000 */
[----:B------:R-:W-:-:S00]  /*0760*/  NOP ;  /* 0x0000000000007918 */ /* 0x000fc00000000000 */
[----:B------:R-:W-:-:S00]  /*0770*/  NOP ;  /* 0x0000000000007918 */ /* 0x000fc00000000000 */
.L_x_4:


//--------------------- .nv.shared.reserved.0     --------------------------
	.section	.nv.shared.reserved.0,"aw",@nobits
	.weak		__nv_reservedSMEM_offset_0_alias
	.size		__nv_reservedSMEM_offset_0_alias, 0, 64
	.other		__nv_reservedSMEM_offset_0_alias,@"STO_CUDA_RESERVED_SHARED STV_DEFAULT"
__nv_reservedSMEM_offset_0_alias:
	.zero		0
	.zero		64


//--------------------- .nv.constant0.powGovaluate1X3 --------------------------
	.section	.nv.constant0.powGovaluate1X3,"a",@progbits
	.sectionflags	@""
	.align	4
.nv.constant0.powGovaluate1X3:
	.zero		924


//--------------------- SYMBOLS --------------------------

	.type		.nv.reservedSmem.offset0,@object
	.size		.nv.reservedSmem.offset0,0x4
